	.headerflags	@"EF_CUDA_TEXMODE_UNIFIED EF_CUDA_64BIT_ADDRESS EF_CUDA_ACCELERATORS EF_CUDA_SM90 EF_CUDA_VIRTUAL_SM(EF_CUDA_SM90)"
	.elftype	@"ET_EXEC"


//--------------------- .nv.info                  --------------------------
	.section	.nv.info,"",@"SHT_CUDA_INFO"
	.align	4


	//----- nvinfo : EIATTR_REGCOUNT
	.align		4
        /*0000*/ 	.byte	0x04, 0x2f
        /*0002*/ 	.short	(.L_1 - .L_0)
	.align		4
.L_0:
        /*0004*/ 	.word	index@(triton_poi_fused_avg_pool2d_25)
        /*0008*/ 	.word	0x00000018


	//----- nvinfo : EIATTR_MIN_STACK_SIZE
	.align		4
.L_1:
        /*000c*/ 	.byte	0x04, 0x12
        /*000e*/ 	.short	(.L_3 - .L_2)
	.align		4
.L_2:
        /*0010*/ 	.word	index@(triton_poi_fused_avg_pool2d_25)
        /*0014*/ 	.word	0x00000000


	//----- nvinfo : EIATTR_FRAME_SIZE
	.align		4
.L_3:
        /*0018*/ 	.byte	0x04, 0x11
        /*001a*/ 	.short	(.L_5 - .L_4)
	.align		4
.L_4:
        /*001c*/ 	.word	index@(triton_poi_fused_avg_pool2d_25)
        /*0020*/ 	.word	0x00000000


	//----- nvinfo : EIATTR_MIN_STACK_SIZE
	.align		4
.L_5:
        /*0024*/ 	.byte	0x04, 0x12
        /*0026*/ 	.short	(.L_7 - .L_6)
	.align		4
.L_6:
        /*0028*/ 	.word	index@(triton_poi_fused_avg_pool2d_25)
        /*002c*/ 	.word	0x00000000
.L_7:


//--------------------- .nv.info.triton_poi_fused_avg_pool2d_25 --------------------------
	.section	.nv.info.triton_poi_fused_avg_pool2d_25,"",@"SHT_CUDA_INFO"
	.sectionflags	@""
	.align	4


	//----- nvinfo : EIATTR_CUDA_API_VERSION
	.align		4
        /*0000*/ 	.byte	0x04, 0x37
        /*0002*/ 	.short	(.L_9 - .L_8)
.L_8:
        /*0004*/ 	.word	0x0000007c


	//----- nvinfo : EIATTR_KPARAM_INFO
	.align		4
.L_9:
        /*0008*/ 	.byte	0x04, 0x17
        /*000a*/ 	.short	(.L_11 - .L_10)
.L_10:
        /*000c*/ 	.word	0x00000000
        /*0010*/ 	.short	0x0002
        /*0012*/ 	.short	0x0010
        /*0014*/ 	.byte	0x00, 0xf0, 0x11, 0x00


	//----- nvinfo : EIATTR_KPARAM_INFO
	.align		4
.L_11:
        /*0018*/ 	.byte	0x04, 0x17
        /*001a*/ 	.short	(.L_13 - .L_12)
.L_12:
        /*001c*/ 	.word	0x00000000
        /*0020*/ 	.short	0x0001
        /*0022*/ 	.short	0x0008
        /*0024*/ 	.byte	0x00, 0xf4, 0x21, 0x00


	//----- nvinfo : EIATTR_KPARAM_INFO
	.align		4
.L_13:
        /*0028*/ 	.byte	0x04, 0x17
        /*002a*/ 	.short	(.L_15 - .L_14)
.L_14:
        /*002c*/ 	.word	0x00000000
        /*0030*/ 	.short	0x0000
        /*0032*/ 	.short	0x0000
        /*0034*/ 	.byte	0x00, 0xf4, 0x21, 0x00


	//----- nvinfo : EIATTR_SPARSE_MMA_MASK
	.align		4
.L_15:
        /*0038*/ 	.byte	0x03, 0x50
        /*003a*/ 	.short	0x0000


	//----- nvinfo : EIATTR_MAXREG_COUNT
	.align		4
        /*003c*/ 	.byte	0x03, 0x1b
        /*003e*/ 	.short	0x00ff


	//----- nvinfo : EIATTR_EXIT_INSTR_OFFSETS
	.align		4
        /*0040*/ 	.byte	0x04, 0x1c
        /*0042*/ 	.short	(.L_17 - .L_16)


	//   ....[0]....
.L_16:
        /*0044*/ 	.word	0x000006b0


	//   ....[1]....
        /*0048*/ 	.word	0x000006d0


	//----- nvinfo : EIATTR_REQNTID
	.align		4
.L_17:
        /*004c*/ 	.byte	0x04, 0x10
        /*004e*/ 	.short	(.L_19 - .L_18)
.L_18:
        /*0050*/ 	.word	0x00000080
        /*0054*/ 	.word	0x00000001
        /*0058*/ 	.word	0x00000001


	//----- nvinfo : EIATTR_CBANK_PARAM_SIZE
	.align		4
.L_19:
        /*005c*/ 	.byte	0x03, 0x19
        /*005e*/ 	.short	0x0014


	//----- nvinfo : EIATTR_PARAM_CBANK
	.align		4
        /*0060*/ 	.byte	0x04, 0x0a
        /*0062*/ 	.short	(.L_21 - .L_20)
	.align		4
.L_20:
        /*0064*/ 	.word	index@(.nv.constant0.triton_poi_fused_avg_pool2d_25)
        /*0068*/ 	.short	0x0210
        /*006a*/ 	.short	0x0014


	//----- nvinfo : EIATTR_SW_WAR
	.align		4
.L_21:
        /*006c*/ 	.byte	0x04, 0x36
        /*006e*/ 	.short	(.L_23 - .L_22)
.L_22:
        /*0070*/ 	.word	0x00000008
.L_23:


//--------------------- .nv.callgraph             --------------------------
	.section	.nv.callgraph,"",@"SHT_CUDA_CALLGRAPH"
	.align	4
	.sectionentsize	8
	.align		4
        /*0000*/ 	.word	0x00000000
	.align		4
        /*0004*/ 	.word	0xffffffff
	.align		4
        /*0008*/ 	.word	0x00000000
	.align		4
        /*000c*/ 	.word	0xfffffffe
	.align		4
        /*0010*/ 	.word	0x00000000
	.align		4
        /*0014*/ 	.word	0xfffffffd
	.align		4
        /*0018*/ 	.word	0x00000000
	.align		4
        /*001c*/ 	.word	0xfffffffc


//--------------------- .text.triton_poi_fused_avg_pool2d_25 --------------------------
	.section	.text.triton_poi_fused_avg_pool2d_25,"ax",@progbits
	.align	128
        .global         triton_poi_fused_avg_pool2d_25
        .type           triton_poi_fused_avg_pool2d_25,@function
        .size           triton_poi_fused_avg_pool2d_25,(.L_x_1 - triton_poi_fused_avg_pool2d_25)
        .other          triton_poi_fused_avg_pool2d_25,@"STO_CUDA_ENTRY STV_DEFAULT"
triton_poi_fused_avg_pool2d_25:
.text.triton_poi_fused_avg_pool2d_25:
[----:B------:R-:W0:Y:S02]  /*0000*/  LDC R1, c[0x0][0x28] ;  /* 0x00000a00ff017b82 */ /* 0x000e240000000800 */
[----:B------:R-:W1:Y:S01]  /*0010*/  S2R R0, SR_TID.X ;  /* 0x0000000000007919 */ /* 0x000e620000002100 */
[----:B------:R-:W-:Y:S01]  /*0020*/  ULDC.64 UR4, c[0x0][0x208] ;  /* 0x0000820000047ab9 */ /* 0x000fe20000000a00 */
[----:B------:R-:W2:Y:S01]  /*0030*/  S2R R3, SR_CTAID.X ;  /* 0x0000000000037919 */ /* 0x000ea20000002500 */
[----:B-1----:R-:W-:-:S05]  /*0040*/  IMAD.SHL.U32 R0, R0, 0x2, RZ ;  /* 0x0000000200007824 */ /* 0x002fca00078e00ff */
[----:B------:R-:W-:-:S05]  /*0050*/  LOP3.LUT R0, R0, 0xfe, RZ, 0xc0, !PT ;  /* 0x000000fe00007812 */ /* 0x000fca00078ec0ff */
[----:B--2---:R-:W-:Y:S02]  /*0060*/  IMAD R0, R3, 0x100, R0 ;  /* 0x0000010003007824 */ /* 0x004fe400078e0200 */
[----:B------:R-:W1:Y:S02]  /*0070*/  LDC.64 R2, c[0x0][0x210] ;  /* 0x00008400ff027b82 */ /* 0x000e640000000a00 */
[C---:B------:R-:W-:Y:S01]  /*0080*/  IMAD.HI R4, R0.reuse, 0x3e0f83e1, RZ ;  /* 0x3e0f83e100047827 */ /* 0x040fe200078e02ff */
[----:B------:R-:W-:-:S03]  /*0090*/  ISETP.GE.AND P2, PT, R0, 0x84, PT ;  /* 0x000000840000780c */ /* 0x000fc60003f46270 */
[----:B------:R-:W-:Y:S01]  /*00a0*/  VIADD R8, R0, 0x1 ;  /* 0x0000000100087836 */ /* 0x000fe20000000000 */
[----:B------:R-:W-:-:S04]  /*00b0*/  SHF.R.U32.HI R5, RZ, 0x1f, R4 ;  /* 0x0000001fff057819 */ /* 0x000fc80000011604 */
[----:B------:R-:W-:Y:S01]  /*00c0*/  LEA.HI.SX32 R5, R4, R5, 0x1d ;  /* 0x0000000504057211 */ /* 0x000fe200078feaff */
[----:B------:R-:W-:-:S04]  /*00d0*/  IMAD.HI R4, R8, 0x3e0f83e1, RZ ;  /* 0x3e0f83e108047827 */ /* 0x000fc800078e02ff */
[----:B------:R-:W-:Y:S01]  /*00e0*/  IMAD R6, R5, -0x21, R0 ;  /* 0xffffffdf05067824 */ /* 0x000fe200078e0200 */
[----:B------:R-:W-:-:S04]  /*00f0*/  SHF.R.U32.HI R7, RZ, 0x1f, R4 ;  /* 0x0000001fff077819 */ /* 0x000fc80000011604 */
[C---:B------:R-:W-:Y:S02]  /*0100*/  SHF.L.U32 R9, R6.reuse, 0x1, RZ ;  /* 0x0000000106097819 */ /* 0x040fe400000006ff */
[----:B------:R-:W-:Y:S02]  /*0110*/  ISETP.LT.U32.AND P4, PT, R6, 0x20, !P2 ;  /* 0x000000200600780c */ /* 0x000fe40005781070 */
[----:B------:R-:W-:Y:S01]  /*0120*/  LEA.HI.SX32 R17, R4, R7, 0x1d ;  /* 0x0000000704117211 */ /* 0x000fe200078feaff */
[----:B------:R-:W-:Y:S01]  /*0130*/  VIADD R10, R9, 0x1 ;  /* 0x00000001090a7836 */ /* 0x000fe20000000000 */
[C---:B------:R-:W-:Y:S01]  /*0140*/  ISETP.GT.AND P3, PT, R6.reuse, 0x1f, PT ;  /* 0x0000001f0600780c */ /* 0x040fe20003f64270 */
[----:B------:R-:W-:Y:S01]  /*0150*/  IMAD R5, R5, 0x40, R9 ;  /* 0x0000004005057824 */ /* 0x000fe200078e0209 */
[----:B------:R-:W-:Y:S01]  /*0160*/  ISETP.GT.AND P5, PT, R6, RZ, !P2 ;  /* 0x000000ff0600720c */ /* 0x000fe200057a4270 */
[----:B------:R-:W-:Y:S01]  /*0170*/  IMAD R8, R17, -0x21, R8 ;  /* 0xffffffdf11087824 */ /* 0x000fe200078e0208 */
[----:B------:R-:W-:-:S02]  /*0180*/  ISETP.LT.AND P0, PT, R10, 0x40, !P2 ;  /* 0x000000400a00780c */ /* 0x000fc40005701270 */
[----:B------:R-:W-:Y:S01]  /*0190*/  CS2R R10, SRZ ;  /* 0x00000000000a7805 */ /* 0x000fe2000001ff00 */
[C-C-:B-1----:R-:W-:Y:S01]  /*01a0*/  IMAD.WIDE R14, R5.reuse, 0x4, R2.reuse ;  /* 0x00000004050e7825 */ /* 0x142fe200078e0202 */
[----:B------:R-:W-:Y:S02]  /*01b0*/  IADD3 R19, R5, -0x1, RZ ;  /* 0xffffffff05137810 */ /* 0x000fe40007ffe0ff */
[----:B------:R-:W-:Y:S01]  /*01c0*/  ISETP.GT.AND P0, PT, R6, -0x1, P0 ;  /* 0xffffffff0600780c */ /* 0x000fe20000704270 */
[C---:B------:R-:W-:Y:S01]  /*01d0*/  VIADD R7, R5.reuse, 0xfffffffe ;  /* 0xfffffffe05077836 */ /* 0x040fe20000000000 */
[----:B------:R1:W2:Y:S01]  /*01e0*/  @P4 LDG.E.EL R10, desc[UR4][R14.64] ;  /* 0x000000040e0a4981 */ /* 0x0002a2000c2e1900 */
[----:B------:R-:W-:Y:S01]  /*01f0*/  IMAD.SHL.U32 R20, R8, 0x2, RZ ;  /* 0x0000000208147824 */ /* 0x000fe200078e00ff */
[----:B------:R-:W-:Y:S01]  /*0200*/  ISETP.GE.AND P1, PT, R6, 0x20, PT ;  /* 0x000000200600780c */ /* 0x000fe20003f26270 */
[----:B------:R-:W-:Y:S01]  /*0210*/  VIADD R21, R5, 0x1 ;  /* 0x0000000105157836 */ /* 0x000fe20000000000 */
[----:B------:R-:W-:Y:S01]  /*0220*/  CS2R R12, SRZ ;  /* 0x00000000000c7805 */ /* 0x000fe2000001ff00 */
[----:B------:R-:W-:Y:S01]  /*0230*/  IMAD.WIDE R4, R7, 0x4, R2 ;  /* 0x0000000407047825 */ /* 0x000fe200078e0202 */
[----:B------:R-:W-:-:S03]  /*0240*/  ISETP.GT.AND P6, PT, R8, 0x1f, PT ;  /* 0x0000001f0800780c */ /* 0x000fc60003fc4270 */
[--C-:B------:R-:W-:Y:S01]  /*0250*/  IMAD.WIDE R6, R19, 0x4, R2.reuse ;  /* 0x0000000413067825 */ /* 0x100fe200078e0202 */
[----:B-1----:R-:W-:Y:S01]  /*0260*/  IADD3 R14, -R9, 0x42, RZ ;  /* 0x00000042090e7810 */ /* 0x002fe20007ffe1ff */
[----:B------:R1:W3:Y:S01]  /*0270*/  @P5 LDG.E.EL R12, desc[UR4][R4.64] ;  /* 0x00000004040c5981 */ /* 0x0002e2000c2e1900 */
[----:B------:R-:W-:Y:S01]  /*0280*/  @!P3 IADD3 R14, -R9, RZ, RZ ;  /* 0x000000ff090eb210 */ /* 0x000fe20007ffe1ff */
[----:B------:R-:W-:Y:S01]  /*0290*/  VIADD R16, R9, 0x2 ;  /* 0x0000000209107836 */ /* 0x000fe20000000000 */
[----:B------:R-:W-:Y:S01]  /*02a0*/  LEA R9, R17, R20, 0x6 ;  /* 0x0000001411097211 */ /* 0x000fe200078e30ff */
[----:B------:R-:W-:Y:S01]  /*02b0*/  IMAD.WIDE R18, R21, 0x4, R2 ;  /* 0x0000000415127825 */ /* 0x000fe200078e0202 */
[----:B------:R-:W-:Y:S01]  /*02c0*/  ISETP.GT.AND P3, PT, R8, RZ, !P2 ;  /* 0x000000ff0800720c */ /* 0x000fe20005764270 */
[----:B------:R4:W5:Y:S01]  /*02d0*/  @P5 LDG.E.EL R11, desc[UR4][R6.64] ;  /* 0x00000004060b5981 */ /* 0x000962000c2e1900 */
[----:B------:R-:W-:Y:S01]  /*02e0*/  SEL R17, R16, RZ, !P1 ;  /* 0x000000ff10117207 */ /* 0x000fe20004800000 */
[----:B-1----:R-:W-:-:S02]  /*02f0*/  VIADD R5, R9, 0xfffffffe ;  /* 0xfffffffe09057836 */ /* 0x002fc40000000000 */
[----:B------:R1:W5:Y:S01]  /*0300*/  @P0 LDG.E.EL R13, desc[UR4][R18.64] ;  /* 0x00000004120d0981 */ /* 0x000362000c2e1900 */
[----:B------:R-:W-:Y:S02]  /*0310*/  IMAD.MOV.U32 R15, RZ, RZ, RZ ;  /* 0x000000ffff0f7224 */ /* 0x000fe400078e00ff */
[----:B----4-:R-:W-:Y:S02]  /*0320*/  VIADD R7, R9, 0xffffffff ;  /* 0xffffffff09077836 */ /* 0x010fe40000000000 */
[----:B------:R-:W-:Y:S01]  /*0330*/  IMAD.MOV.U32 R16, RZ, RZ, RZ ;  /* 0x000000ffff107224 */ /* 0x000fe200078e00ff */
[----:B------:R-:W-:Y:S01]  /*0340*/  ISETP.GE.AND P1, PT, R8, 0x20, PT ;  /* 0x000000200800780c */ /* 0x000fe20003f26270 */
[----:B------:R-:W-:Y:S01]  /*0350*/  IMAD.WIDE R4, R5, 0x4, R2 ;  /* 0x0000000405047825 */ /* 0x000fe200078e0202 */
[----:B-1----:R-:W-:-:S03]  /*0360*/  IADD3 R19, R20, 0x2, RZ ;  /* 0x0000000214137810 */ /* 0x002fc60007ffe0ff */
[--C-:B------:R-:W-:Y:S01]  /*0370*/  IMAD.WIDE R6, R7, 0x4, R2.reuse ;  /* 0x0000000407067825 */ /* 0x100fe200078e0202 */
[----:B------:R-:W-:Y:S01]  /*0380*/  IADD3 R18, -R20, 0x42, RZ ;  /* 0x0000004214127810 */ /* 0x000fe20007ffe1ff */
[----:B------:R-:W4:Y:S02]  /*0390*/  @P3 LDG.E.EL R15, desc[UR4][R4.64] ;  /* 0x00000004040f3981 */ /* 0x000f24000c2e1900 */
[----:B------:R-:W-:Y:S01]  /*03a0*/  VIADD R21, R20, 0x1 ;  /* 0x0000000114157836 */ /* 0x000fe20000000000 */
[----:B------:R-:W-:Y:S01]  /*03b0*/  SEL R19, R19, RZ, !P1 ;  /* 0x000000ff13137207 */ /* 0x000fe20004800000 */
[----:B------:R-:W4:Y:S01]  /*03c0*/  @P3 LDG.E.EL R16, desc[UR4][R6.64] ;  /* 0x0000000406103981 */ /* 0x000f22000c2e1900 */
[----:B------:R-:W-:Y:S02]  /*03d0*/  @!P6 IADD3 R18, -R20, RZ, RZ ;  /* 0x000000ff1412e210 */ /* 0x000fe40007ffe1ff */
[----:B------:R-:W-:Y:S02]  /*03e0*/  ISETP.LT.AND P1, PT, R21, 0x40, !P2 ;  /* 0x000000401500780c */ /* 0x000fe40005721270 */
[C---:B------:R-:W-:Y:S01]  /*03f0*/  ISETP.LT.U32.AND P6, PT, R8.reuse, 0x20, !P2 ;  /* 0x000000200800780c */ /* 0x040fe200057c1070 */
[C---:B------:R-:W-:Y:S01]  /*0400*/  VIADD R21, R9.reuse, 0x1 ;  /* 0x0000000109157836 */ /* 0x040fe20000000000 */
[----:B------:R-:W-:Y:S01]  /*0410*/  ISETP.GT.AND P1, PT, R8, -0x1, P1 ;  /* 0xffffffff0800780c */ /* 0x000fe20000f24270 */
[----:B------:R-:W-:-:S04]  /*0420*/  IMAD.WIDE R8, R9, 0x4, R2 ;  /* 0x0000000409087825 */ /* 0x000fc800078e0202 */
[----:B------:R-:W-:Y:S01]  /*0430*/  IMAD.WIDE R2, R21, 0x4, R2 ;  /* 0x0000000415027825 */ /* 0x000fe200078e0202 */
[----:B------:R-:W-:-:S06]  /*0440*/  CS2R R20, SRZ ;  /* 0x0000000000147805 */ /* 0x000fcc000001ff00 */
[----:B------:R-:W4:Y:S04]  /*0450*/  @P6 LDG.E.EL R20, desc[UR4][R8.64] ;  /* 0x0000000408146981 */ /* 0x000f28000c2e1900 */
[----:B------:R1:W4:Y:S01]  /*0460*/  @P1 LDG.E.EL R21, desc[UR4][R2.64] ;  /* 0x0000000402151981 */ /* 0x000322000c2e1900 */
[----:B------:R-:W-:Y:S02]  /*0470*/  IADD3 R18, R18, 0x2, R19 ;  /* 0x0000000212127810 */ /* 0x000fe40007ffe013 */
[----:B------:R-:W-:Y:S02]  /*0480*/  IADD3 R14, R14, 0x2, R17 ;  /* 0x000000020e0e7810 */ /* 0x000fe40007ffe011 */
[----:B------:R-:W-:Y:S02]  /*0490*/  I2FP.F32.S32 R18, R18 ;  /* 0x0000001200127245 */ /* 0x000fe40000201400 */
[----:B------:R-:W-:Y:S01]  /*04a0*/  I2FP.F32.S32 R14, R14 ;  /* 0x0000000e000e7245 */ /* 0x000fe20000201400 */
[----:B-1----:R-:W1:Y:S02]  /*04b0*/  LDC.64 R2, c[0x0][0x218] ;  /* 0x00008600ff027b82 */ /* 0x002e640000000a00 */
[----:B-1----:R-:W-:Y:S01]  /*04c0*/  IMAD.WIDE R2, R0, 0x4, R2 ;  /* 0x0000000400027825 */ /* 0x002fe200078e0202 */
[----:B--2---:R-:W-:-:S02]  /*04d0*/  SEL R10, R10, RZ, P4 ;  /* 0x000000ff0a0a7207 */ /* 0x004fc40002000000 */
[----:B------:R-:W-:Y:S02]  /*04e0*/  FSETP.GEU.AND P4, PT, |R14|, 1.175494350822287508e-38, PT ;  /* 0x008000000e00780b */ /* 0x000fe40003f8e200 */
[----:B---3--:R-:W-:Y:S02]  /*04f0*/  SEL R12, R12, RZ, P5 ;  /* 0x000000ff0c0c7207 */ /* 0x008fe40002800000 */
[----:B-----5:R-:W-:Y:S02]  /*0500*/  SEL R11, R11, RZ, P5 ;  /* 0x000000ff0b0b7207 */ /* 0x020fe40002800000 */
[----:B------:R-:W-:Y:S02]  /*0510*/  FSETP.GT.AND P5, PT, |R14|, 8.50705917302346158658e+37, PT ;  /* 0x7e8000000e00780b */ /* 0x000fe40003fa4200 */
[----:B------:R-:W-:Y:S02]  /*0520*/  SEL R13, R13, RZ, P0 ;  /* 0x000000ff0d0d7207 */ /* 0x000fe40000000000 */
[----:B------:R-:W-:-:S02]  /*0530*/  FSETP.GT.AND P0, PT, |R18|, 8.50705917302346158658e+37, PT ;  /* 0x7e8000001200780b */ /* 0x000fc40003f04200 */
[----:B----4-:R-:W-:Y:S02]  /*0540*/  SEL R15, R15, RZ, P3 ;  /* 0x000000ff0f0f7207 */ /* 0x010fe40001800000 */
[----:B------:R-:W-:Y:S02]  /*0550*/  SEL R16, R16, RZ, P3 ;  /* 0x000000ff10107207 */ /* 0x000fe40001800000 */
[----:B------:R-:W-:-:S07]  /*0560*/  FSETP.GEU.AND P3, PT, |R18|, 1.175494350822287508e-38, PT ;  /* 0x008000001200780b */ /* 0x000fce0003f6e200 */
[----:B------:R-:W-:Y:S01]  /*0570*/  @P0 FMUL R18, R18, 0.25 ;  /* 0x3e80000012120820 */ /* 0x000fe20000400000 */
[----:B------:R-:W-:Y:S01]  /*0580*/  @P5 FMUL R14, R14, 0.25 ;  /* 0x3e8000000e0e5820 */ /* 0x000fe20000400000 */
[----:B------:R-:W-:Y:S01]  /*0590*/  FADD R11, R12, R11 ;  /* 0x0000000b0c0b7221 */ /* 0x000fe20000000000 */
[----:B------:R-:W-:Y:S02]  /*05a0*/  FADD R15, R15, R16 ;  /* 0x000000100f0f7221 */ /* 0x000fe40000000000 */
[----:B------:R-:W-:Y:S01]  /*05b0*/  @!P4 FMUL R14, R14, 16777216 ;  /* 0x4b8000000e0ec820 */ /* 0x000fe20000400000 */
[----:B------:R-:W-:Y:S01]  /*05c0*/  FADD R10, R11, R10 ;  /* 0x0000000a0b0a7221 */ /* 0x000fe20000000000 */
[----:B------:R-:W-:Y:S01]  /*05d0*/  @!P3 FMUL R18, R18, 16777216 ;  /* 0x4b8000001212b820 */ /* 0x000fe20000400000 */
[----:B------:R-:W-:Y:S01]  /*05e0*/  SEL R20, R20, RZ, P6 ;  /* 0x000000ff14147207 */ /* 0x000fe20003000000 */
[----:B------:R-:W1:Y:S01]  /*05f0*/  MUFU.RCP R5, R14 ;  /* 0x0000000e00057308 */ /* 0x000e620000001000 */
[----:B------:R-:W-:-:S03]  /*0600*/  SEL R21, R21, RZ, P1 ;  /* 0x000000ff15157207 */ /* 0x000fc60000800000 */
[----:B------:R-:W-:Y:S01]  /*0610*/  FADD R20, R15, R20 ;  /* 0x000000140f147221 */ /* 0x000fe20000000000 */
[----:B------:R-:W-:-:S03]  /*0620*/  FADD R4, R10, R13 ;  /* 0x0000000d0a047221 */ /* 0x000fc60000000000 */
[----:B------:R-:W2:Y:S01]  /*0630*/  MUFU.RCP R18, R18 ;  /* 0x0000001200127308 */ /* 0x000ea20000001000 */
[----:B------:R-:W-:Y:S01]  /*0640*/  FADD R21, R20, R21 ;  /* 0x0000001514157221 */ /* 0x000fe20000000000 */
[----:B------:R-:W-:-:S03]  /*0650*/  @P5 FMUL R4, R4, 0.25 ;  /* 0x3e80000004045820 */ /* 0x000fc60000400000 */
[----:B------:R-:W-:Y:S01]  /*0660*/  @P0 FMUL R21, R21, 0.25 ;  /* 0x3e80000015150820 */ /* 0x000fe20000400000 */
[----:B------:R-:W-:-:S03]  /*0670*/  @!P4 FMUL R4, R4, 16777216 ;  /* 0x4b8000000404c820 */ /* 0x000fc60000400000 */
[----:B------:R-:W-:Y:S01]  /*0680*/  @!P3 FMUL R21, R21, 16777216 ;  /* 0x4b8000001515b820 */ /* 0x000fe20000400000 */
[----:B-1----:R-:W-:-:S03]  /*0690*/  FMUL R4, R5, R4 ;  /* 0x0000000405047220 */ /* 0x002fc60000400000 */
[----:B--2---:R-:W-:Y:S01]  /*06a0*/  FMUL R5, R18, R21 ;  /* 0x0000001512057220 */ /* 0x004fe20000400000 */
[----:B------:R-:W-:Y:S06]  /*06b0*/  @P2 EXIT ;  /* 0x000000000000294d */ /* 0x000fec0003800000 */
[----:B------:R-:W-:Y:S01]  /*06c0*/  STG.E.64 desc[UR4][R2.64], R4 ;  /* 0x0000000402007986 */ /* 0x000fe2000c101b04 */
[----:B------:R-:W-:Y:S05]  /*06d0*/  EXIT ;  /* 0x000000000000794d */ /* 0x000fea0003800000 */
.L_x_0:
[----:B------:R-:W-:-:S00]  /*06e0*/  BRA `(.L_x_0) ;  /* 0xfffffffc00fc7947 */ /* 0x000fc0000383ffff */
[----:B------:R-:W-:-:S00]  /*06f0*/  NOP ;  /* 0x0000000000007918 */ /* 0x000fc00000000000 */
        /* <DEDUP_REMOVED lines=8> */
.L_x_1:


//--------------------- .nv.constant0.triton_poi_fused_avg_pool2d_25 --------------------------
	.section	.nv.constant0.triton_poi_fused_avg_pool2d_25,"a",@progbits
	.sectionflags	@""
	.align	4
.nv.constant0.triton_poi_fused_avg_pool2d_25:
	.zero		548
